	.headerflags	@"EF_CUDA_TEXMODE_UNIFIED EF_CUDA_64BIT_ADDRESS EF_CUDA_ACCELERATORS EF_CUDA_SM90 EF_CUDA_VIRTUAL_SM(EF_CUDA_SM90)"
	.elftype	@"ET_EXEC"


//--------------------- .nv.info                  --------------------------
	.section	.nv.info,"",@"SHT_CUDA_INFO"
	.align	4


	//----- nvinfo : EIATTR_REGCOUNT
	.align		4
        /*0000*/ 	.byte	0x04, 0x2f
        /*0002*/ 	.short	(.L_1 - .L_0)
	.align		4
.L_0:
        /*0004*/ 	.word	index@(triton_poi_fused_convolution_leaky_relu_1)
        /*0008*/ 	.word	0x0000000c


	//----- nvinfo : EIATTR_MIN_STACK_SIZE
	.align		4
.L_1:
        /*000c*/ 	.byte	0x04, 0x12
        /*000e*/ 	.short	(.L_3 - .L_2)
	.align		4
.L_2:
        /*0010*/ 	.word	index@(triton_poi_fused_convolution_leaky_relu_1)
        /*0014*/ 	.word	0x00000000


	//----- nvinfo : EIATTR_FRAME_SIZE
	.align		4
.L_3:
        /*0018*/ 	.byte	0x04, 0x11
        /*001a*/ 	.short	(.L_5 - .L_4)
	.align		4
.L_4:
        /*001c*/ 	.word	index@(triton_poi_fused_convolution_leaky_relu_1)
        /*0020*/ 	.word	0x00000000


	//----- nvinfo : EIATTR_MIN_STACK_SIZE
	.align		4
.L_5:
        /*0024*/ 	.byte	0x04, 0x12
        /*0026*/ 	.short	(.L_7 - .L_6)
	.align		4
.L_6:
        /*0028*/ 	.word	index@(triton_poi_fused_convolution_leaky_relu_1)
        /*002c*/ 	.word	0x00000000
.L_7:


//--------------------- .nv.info.triton_poi_fused_convolution_leaky_relu_1 --------------------------
	.section	.nv.info.triton_poi_fused_convolution_leaky_relu_1,"",@"SHT_CUDA_INFO"
	.sectionflags	@""
	.align	4


	//----- nvinfo : EIATTR_CUDA_API_VERSION
	.align		4
        /*0000*/ 	.byte	0x04, 0x37
        /*0002*/ 	.short	(.L_9 - .L_8)
.L_8:
        /*0004*/ 	.word	0x0000007c


	//----- nvinfo : EIATTR_KPARAM_INFO
	.align		4
.L_9:
        /*0008*/ 	.byte	0x04, 0x17
        /*000a*/ 	.short	(.L_11 - .L_10)
.L_10:
        /*000c*/ 	.word	0x00000000
        /*0010*/ 	.short	0x0002
        /*0012*/ 	.short	0x0010
        /*0014*/ 	.byte	0x00, 0xf0, 0x11, 0x00


	//----- nvinfo : EIATTR_KPARAM_INFO
	.align		4
.L_11:
        /*0018*/ 	.byte	0x04, 0x17
        /*001a*/ 	.short	(.L_13 - .L_12)
.L_12:
        /*001c*/ 	.word	0x00000000
        /*0020*/ 	.short	0x0001
        /*0022*/ 	.short	0x0008
        /*0024*/ 	.byte	0x00, 0xf4, 0x21, 0x00


	//----- nvinfo : EIATTR_KPARAM_INFO
	.align		4
.L_13:
        /*0028*/ 	.byte	0x04, 0x17
        /*002a*/ 	.short	(.L_15 - .L_14)
.L_14:
        /*002c*/ 	.word	0x00000000
        /*0030*/ 	.short	0x0000
        /*0032*/ 	.short	0x0000
        /*0034*/ 	.byte	0x00, 0xf4, 0x21, 0x00


	//----- nvinfo : EIATTR_SPARSE_MMA_MASK
	.align		4
.L_15:
        /*0038*/ 	.byte	0x03, 0x50
        /*003a*/ 	.short	0x0000


	//----- nvinfo : EIATTR_MAXREG_COUNT
	.align		4
        /*003c*/ 	.byte	0x03, 0x1b
        /*003e*/ 	.short	0x00ff


	//----- nvinfo : EIATTR_EXIT_INSTR_OFFSETS
	.align		4
        /*0040*/ 	.byte	0x04, 0x1c
        /*0042*/ 	.short	(.L_17 - .L_16)


	//   ....[0]....
.L_16:
        /*0044*/ 	.word	0x00000170


	//----- nvinfo : EIATTR_REQNTID
	.align		4
.L_17:
        /*0048*/ 	.byte	0x04, 0x10
        /*004a*/ 	.short	(.L_19 - .L_18)
.L_18:
        /*004c*/ 	.word	0x00000080
        /*0050*/ 	.word	0x00000001
        /*0054*/ 	.word	0x00000001


	//----- nvinfo : EIATTR_CBANK_PARAM_SIZE
	.align		4
.L_19:
        /*0058*/ 	.byte	0x03, 0x19
        /*005a*/ 	.short	0x0014


	//----- nvinfo : EIATTR_PARAM_CBANK
	.align		4
        /*005c*/ 	.byte	0x04, 0x0a
        /*005e*/ 	.short	(.L_21 - .L_20)
	.align		4
.L_20:
        /*0060*/ 	.word	index@(.nv.constant0.triton_poi_fused_convolution_leaky_relu_1)
        /*0064*/ 	.short	0x0210
        /*0066*/ 	.short	0x0014


	//----- nvinfo : EIATTR_SW_WAR
	.align		4
.L_21:
        /*0068*/ 	.byte	0x04, 0x36
        /*006a*/ 	.short	(.L_23 - .L_22)
.L_22:
        /*006c*/ 	.word	0x00000008
.L_23:


//--------------------- .nv.callgraph             --------------------------
	.section	.nv.callgraph,"",@"SHT_CUDA_CALLGRAPH"
	.align	4
	.sectionentsize	8
	.align		4
        /*0000*/ 	.word	0x00000000
	.align		4
        /*0004*/ 	.word	0xffffffff
	.align		4
        /*0008*/ 	.word	0x00000000
	.align		4
        /*000c*/ 	.word	0xfffffffe
	.align		4
        /*0010*/ 	.word	0x00000000
	.align		4
        /*0014*/ 	.word	0xfffffffd
	.align		4
        /*0018*/ 	.word	0x00000000
	.align		4
        /*001c*/ 	.word	0xfffffffc


//--------------------- .text.triton_poi_fused_convolution_leaky_relu_1 --------------------------
	.section	.text.triton_poi_fused_convolution_leaky_relu_1,"ax",@progbits
	.align	128
        .global         triton_poi_fused_convolution_leaky_relu_1
        .type           triton_poi_fused_convolution_leaky_relu_1,@function
        .size           triton_poi_fused_convolution_leaky_relu_1,(.L_x_1 - triton_poi_fused_convolution_leaky_relu_1)
        .other          triton_poi_fused_convolution_leaky_relu_1,@"STO_CUDA_ENTRY STV_DEFAULT"
triton_poi_fused_convolution_leaky_relu_1:
.text.triton_poi_fused_convolution_leaky_relu_1:
[----:B------:R-:W-:Y:S01]  /*0000*/  LDC R1, c[0x0][0x28] ;  /* 0x00000a00ff017b82 */ /* 0x000fe20000000800 */
[----:B------:R-:W1:Y:S07]  /*0010*/  S2R R0, SR_TID.X ;  /* 0x0000000000007919 */ /* 0x000e6e0000002100 */
[----:B------:R-:W2:Y:S01]  /*0020*/  LDC.64 R2, c[0x0][0x210] ;  /* 0x00008400ff027b82 */ /* 0x000ea20000000a00 */
[----:B------:R-:W-:Y:S01]  /*0030*/  ULDC.64 UR4, c[0x0][0x208] ;  /* 0x0000820000047ab9 */ /* 0x000fe20000000a00 */
[----:B------:R-:W3:Y:S01]  /*0040*/  S2R R7, SR_CTAID.X ;  /* 0x0000000000077919 */ /* 0x000ee20000002500 */
[----:B-1----:R-:W-:-:S02]  /*0050*/  LOP3.LUT R0, R0, 0x7f, RZ, 0xc0, !PT ;  /* 0x0000007f00007812 */ /* 0x002fc400078ec0ff */
[----:B---3--:R-:W-:-:S03]  /*0060*/  SHF.R.S32.HI R4, RZ, 0x18, R7 ;  /* 0x00000018ff047819 */ /* 0x008fc60000011407 */
[----:B------:R-:W-:Y:S01]  /*0070*/  IMAD R7, R7, 0x80, R0 ;  /* 0x0000008007077824 */ /* 0x000fe200078e0200 */
[----:B------:R-:W-:-:S03]  /*0080*/  SGXT R0, R4, 0x1 ;  /* 0x000000010400781a */ /* 0x000fc60000000200 */
[----:B--2---:R-:W-:Y:S01]  /*0090*/  IMAD.WIDE R2, R7, 0x4, R2 ;  /* 0x0000000407027825 */ /* 0x004fe200078e0202 */
[----:B------:R-:W1:Y:S01]  /*00a0*/  LDC.64 R4, c[0x0][0x218] ;  /* 0x00008600ff047b82 */ /* 0x000e620000000a00 */
[----:B------:R-:W-:-:S04]  /*00b0*/  LEA.HI R0, R0, R7, RZ, 0x6 ;  /* 0x0000000700007211 */ /* 0x000fc800078f30ff */
[----:B------:R-:W-:-:S04]  /*00c0*/  SHF.R.S32.HI R0, RZ, 0x6, R0 ;  /* 0x00000006ff007819 */ /* 0x000fc80000011400 */
[----:B------:R-:W-:-:S04]  /*00d0*/  LEA.HI R6, R0, R0, RZ, 0x4 ;  /* 0x0000000000067211 */ /* 0x000fc800078f20ff */
[----:B------:R-:W-:-:S05]  /*00e0*/  LOP3.LUT R9, R6, 0xfffffff0, RZ, 0xc0, !PT ;  /* 0xfffffff006097812 */ /* 0x000fca00078ec0ff */
[----:B------:R-:W-:Y:S02]  /*00f0*/  IMAD.IADD R9, R0, 0x1, -R9 ;  /* 0x0000000100097824 */ /* 0x000fe400078e0a09 */
[----:B------:R-:W2:Y:S02]  /*0100*/  LDG.E R0, desc[UR4][R2.64] ;  /* 0x0000000402007981 */ /* 0x000ea4000c1e1900 */
[----:B-1----:R-:W-:-:S06]  /*0110*/  IMAD.WIDE R4, R9, 0x4, R4 ;  /* 0x0000000409047825 */ /* 0x002fcc00078e0204 */
[----:B------:R-:W2:Y:S02]  /*0120*/  LDG.E.EL R5, desc[UR4][R4.64] ;  /* 0x0000000404057981 */ /* 0x000ea4000c2e1900 */
[C---:B--2---:R-:W-:Y:S01]  /*0130*/  FSETP.GT.AND P0, PT, R0.reuse, -R5, PT ;  /* 0x800000050000720b */ /* 0x044fe20003f04000 */
[----:B------:R-:W-:-:S12]  /*0140*/  FADD R7, R0, R5 ;  /* 0x0000000500077221 */ /* 0x000fd80000000000 */
[----:B------:R-:W-:-:S05]  /*0150*/  @!P0 FMUL R7, R7, 0.10000000149011611938 ;  /* 0x3dcccccd07078820 */ /* 0x000fca0000400000 */
[----:B------:R-:W-:Y:S01]  /*0160*/  STG.E desc[UR4][R2.64], R7 ;  /* 0x0000000702007986 */ /* 0x000fe2000c101904 */
[----:B------:R-:W-:Y:S05]  /*0170*/  EXIT ;  /* 0x000000000000794d */ /* 0x000fea0003800000 */
.L_x_0:
[----:B------:R-:W-:-:S00]  /*0180*/  BRA `(.L_x_0) ;  /* 0xfffffffc00fc7947 */ /* 0x000fc0000383ffff */
[----:B------:R-:W-:-:S00]  /*0190*/  NOP ;  /* 0x0000000000007918 */ /* 0x000fc00000000000 */
        /* <DEDUP_REMOVED lines=14> */
.L_x_1:


//--------------------- .nv.constant0.triton_poi_fused_convolution_leaky_relu_1 --------------------------
	.section	.nv.constant0.triton_poi_fused_convolution_leaky_relu_1,"a",@progbits
	.sectionflags	@""
	.align	4
.nv.constant0.triton_poi_fused_convolution_leaky_relu_1:
	.zero		548
